//
// Generated by NVIDIA NVVM Compiler
//
// Compiler Build ID: CL-36424714
// Cuda compilation tools, release 13.0, V13.0.88
// Based on NVVM 20.0.0
//

.version 9.0
.target sm_100
.address_size 64


.entry _ZN42_GLOBAL__N__1821b64c_4_k_cu_256d2b2b_6761412gemm_split_mEPKfS1_iiijPf(
	.param .u64 .ptr .align 1 _ZN42_GLOBAL__N__1821b64c_4_k_cu_256d2b2b_6761412gemm_split_mEPKfS1_iiijPf_param_0,
	.param .u64 .ptr .align 1 _ZN42_GLOBAL__N__1821b64c_4_k_cu_256d2b2b_6761412gemm_split_mEPKfS1_iiijPf_param_1,
	.param .u32 _ZN42_GLOBAL__N__1821b64c_4_k_cu_256d2b2b_6761412gemm_split_mEPKfS1_iiijPf_param_2,
	.param .u32 _ZN42_GLOBAL__N__1821b64c_4_k_cu_256d2b2b_6761412gemm_split_mEPKfS1_iiijPf_param_3,
	.param .u32 _ZN42_GLOBAL__N__1821b64c_4_k_cu_256d2b2b_6761412gemm_split_mEPKfS1_iiijPf_param_4,
	.param .u32 _ZN42_GLOBAL__N__1821b64c_4_k_cu_256d2b2b_6761412gemm_split_mEPKfS1_iiijPf_param_5,
	.param .u64 .ptr .align 1 _ZN42_GLOBAL__N__1821b64c_4_k_cu_256d2b2b_6761412gemm_split_mEPKfS1_iiijPf_param_6
)
{
	.reg .pred 	%p<21>;
	.reg .b32 	%r<129>;
	.reg .b32 	%f<67>;
	.reg .b64 	%rd<103>;

	ld.param.u64 	%rd7, [_ZN42_GLOBAL__N__1821b64c_4_k_cu_256d2b2b_6761412gemm_split_mEPKfS1_iiijPf_param_0];
	ld.param.u64 	%rd8, [_ZN42_GLOBAL__N__1821b64c_4_k_cu_256d2b2b_6761412gemm_split_mEPKfS1_iiijPf_param_1];
	ld.param.u32 	%r60, [_ZN42_GLOBAL__N__1821b64c_4_k_cu_256d2b2b_6761412gemm_split_mEPKfS1_iiijPf_param_2];
	ld.param.u32 	%r58, [_ZN42_GLOBAL__N__1821b64c_4_k_cu_256d2b2b_6761412gemm_split_mEPKfS1_iiijPf_param_3];
	ld.param.u32 	%r59, [_ZN42_GLOBAL__N__1821b64c_4_k_cu_256d2b2b_6761412gemm_split_mEPKfS1_iiijPf_param_4];
	ld.param.u32 	%r61, [_ZN42_GLOBAL__N__1821b64c_4_k_cu_256d2b2b_6761412gemm_split_mEPKfS1_iiijPf_param_5];
	ld.param.u64 	%rd9, [_ZN42_GLOBAL__N__1821b64c_4_k_cu_256d2b2b_6761412gemm_split_mEPKfS1_iiijPf_param_6];
	cvta.to.global.u64 	%rd1, %rd8;
	cvta.to.global.u64 	%rd2, %rd7;
	cvta.to.global.u64 	%rd3, %rd9;
	mov.u32 	%r62, %ctaid.x;
	mov.u32 	%r63, %tid.x;
	mad.lo.s32 	%r1, %r61, %r62, %r63;
	setp.ge.u32 	%p1, %r1, %r60;
	setp.lt.s32 	%p2, %r59, 1;
	or.pred  	%p3, %p1, %p2;
	@%p3 bra 	$L__BB0_26;
	setp.lt.s32 	%p4, %r58, 1;
	mul.lo.s32 	%r2, %r1, %r58;
	mul.lo.s32 	%r3, %r1, %r59;
	@%p4 bra 	$L__BB0_15;
	and.b32  	%r4, %r58, 7;
	and.b32  	%r5, %r58, 3;
	and.b32  	%r6, %r58, 2147483640;
	and.b32  	%r7, %r58, 1;
	neg.s32 	%r8, %r6;
	shl.b32 	%r9, %r59, 3;
	shl.b32 	%r10, %r59, 1;
	mul.lo.s32 	%r11, %r59, 3;
	mul.lo.s32 	%r12, %r59, 5;
	mul.lo.s32 	%r13, %r59, 6;
	mul.lo.s32 	%r14, %r59, 7;
	mov.b32 	%r112, 0;
	mul.wide.u32 	%rd71, %r9, 4;
$L__BB0_3:
	setp.lt.u32 	%p13, %r58, 8;
	mov.f32 	%f66, 0f00000000;
	mov.b32 	%r123, 0;
	@%p13 bra 	$L__BB0_6;
	add.s32 	%r113, %r2, 3;
	add.s32 	%r120, %r59, %r112;
	add.s32 	%r119, %r10, %r112;
	add.s32 	%r118, %r11, %r112;
	shl.b32 	%r88, %r59, 2;
	add.s32 	%r117, %r88, %r112;
	add.s32 	%r116, %r12, %r112;
	add.s32 	%r115, %r13, %r112;
	add.s32 	%r114, %r14, %r112;
	mul.wide.u32 	%rd40, %r112, 4;
	add.s64 	%rd102, %rd1, %rd40;
	mov.f32 	%f66, 0f00000000;
	mov.u32 	%r121, %r8;
$L__BB0_5:
	.pragma "nounroll";
	add.s32 	%r89, %r113, -3;
	mul.wide.u32 	%rd41, %r89, 4;
	add.s64 	%rd42, %rd2, %rd41;
	ld.global.f32 	%f16, [%rd42];
	ld.global.f32 	%f17, [%rd102];
	fma.rn.f32 	%f18, %f16, %f17, %f66;
	add.s32 	%r90, %r113, -2;
	mul.wide.u32 	%rd43, %r90, 4;
	add.s64 	%rd44, %rd2, %rd43;
	ld.global.f32 	%f19, [%rd44];
	mul.wide.u32 	%rd45, %r120, 4;
	add.s64 	%rd46, %rd1, %rd45;
	ld.global.f32 	%f20, [%rd46];
	fma.rn.f32 	%f21, %f19, %f20, %f18;
	add.s32 	%r91, %r113, -1;
	mul.wide.u32 	%rd47, %r91, 4;
	add.s64 	%rd48, %rd2, %rd47;
	ld.global.f32 	%f22, [%rd48];
	mul.wide.u32 	%rd49, %r119, 4;
	add.s64 	%rd50, %rd1, %rd49;
	ld.global.f32 	%f23, [%rd50];
	fma.rn.f32 	%f24, %f22, %f23, %f21;
	add.s32 	%r92, %r113, 4;
	mul.wide.u32 	%rd51, %r113, 4;
	add.s64 	%rd52, %rd2, %rd51;
	ld.global.f32 	%f25, [%rd52];
	mul.wide.u32 	%rd53, %r118, 4;
	add.s64 	%rd54, %rd1, %rd53;
	ld.global.f32 	%f26, [%rd54];
	fma.rn.f32 	%f27, %f25, %f26, %f24;
	add.s32 	%r93, %r113, 1;
	mul.wide.u32 	%rd55, %r93, 4;
	add.s64 	%rd56, %rd2, %rd55;
	ld.global.f32 	%f28, [%rd56];
	mul.wide.u32 	%rd57, %r117, 4;
	add.s64 	%rd58, %rd1, %rd57;
	ld.global.f32 	%f29, [%rd58];
	fma.rn.f32 	%f30, %f28, %f29, %f27;
	add.s32 	%r94, %r113, 2;
	mul.wide.u32 	%rd59, %r94, 4;
	add.s64 	%rd60, %rd2, %rd59;
	ld.global.f32 	%f31, [%rd60];
	mul.wide.u32 	%rd61, %r116, 4;
	add.s64 	%rd62, %rd1, %rd61;
	ld.global.f32 	%f32, [%rd62];
	fma.rn.f32 	%f33, %f31, %f32, %f30;
	add.s32 	%r95, %r113, 3;
	mul.wide.u32 	%rd63, %r95, 4;
	add.s64 	%rd64, %rd2, %rd63;
	ld.global.f32 	%f34, [%rd64];
	mul.wide.u32 	%rd65, %r115, 4;
	add.s64 	%rd66, %rd1, %rd65;
	ld.global.f32 	%f35, [%rd66];
	fma.rn.f32 	%f36, %f34, %f35, %f33;
	mul.wide.u32 	%rd67, %r92, 4;
	add.s64 	%rd68, %rd2, %rd67;
	ld.global.f32 	%f37, [%rd68];
	mul.wide.u32 	%rd69, %r114, 4;
	add.s64 	%rd70, %rd1, %rd69;
	ld.global.f32 	%f38, [%rd70];
	fma.rn.f32 	%f66, %f37, %f38, %f36;
	add.s32 	%r121, %r121, 8;
	add.s32 	%r120, %r120, %r9;
	add.s32 	%r119, %r119, %r9;
	add.s32 	%r118, %r118, %r9;
	add.s32 	%r117, %r117, %r9;
	add.s32 	%r116, %r116, %r9;
	add.s32 	%r115, %r115, %r9;
	add.s32 	%r114, %r114, %r9;
	add.s64 	%rd102, %rd102, %rd71;
	add.s32 	%r113, %r113, 8;
	setp.ne.s32 	%p14, %r121, 0;
	mov.u32 	%r123, %r6;
	@%p14 bra 	$L__BB0_5;
$L__BB0_6:
	setp.eq.s32 	%p15, %r4, 0;
	@%p15 bra 	$L__BB0_14;
	add.s32 	%r96, %r4, -1;
	setp.lt.u32 	%p16, %r96, 3;
	@%p16 bra 	$L__BB0_9;
	add.s32 	%r97, %r123, %r2;
	mul.wide.u32 	%rd72, %r97, 4;
	add.s64 	%rd73, %rd2, %rd72;
	ld.global.f32 	%f40, [%rd73];
	mad.lo.s32 	%r98, %r123, %r59, %r112;
	mul.wide.u32 	%rd74, %r98, 4;
	add.s64 	%rd75, %rd1, %rd74;
	ld.global.f32 	%f41, [%rd75];
	fma.rn.f32 	%f42, %f40, %f41, %f66;
	add.s32 	%r99, %r97, 1;
	mul.wide.u32 	%rd76, %r99, 4;
	add.s64 	%rd77, %rd2, %rd76;
	ld.global.f32 	%f43, [%rd77];
	add.s32 	%r100, %r98, %r59;
	mul.wide.u32 	%rd78, %r100, 4;
	add.s64 	%rd79, %rd1, %rd78;
	ld.global.f32 	%f44, [%rd79];
	fma.rn.f32 	%f45, %f43, %f44, %f42;
	add.s32 	%r101, %r97, 2;
	mul.wide.u32 	%rd80, %r101, 4;
	add.s64 	%rd81, %rd2, %rd80;
	ld.global.f32 	%f46, [%rd81];
	add.s32 	%r102, %r100, %r59;
	mul.wide.u32 	%rd82, %r102, 4;
	add.s64 	%rd83, %rd1, %rd82;
	ld.global.f32 	%f47, [%rd83];
	fma.rn.f32 	%f48, %f46, %f47, %f45;
	add.s32 	%r103, %r97, 3;
	mul.wide.u32 	%rd84, %r103, 4;
	add.s64 	%rd85, %rd2, %rd84;
	ld.global.f32 	%f49, [%rd85];
	add.s32 	%r104, %r102, %r59;
	mul.wide.u32 	%rd86, %r104, 4;
	add.s64 	%rd87, %rd1, %rd86;
	ld.global.f32 	%f50, [%rd87];
	fma.rn.f32 	%f66, %f49, %f50, %f48;
	add.s32 	%r123, %r123, 4;
$L__BB0_9:
	setp.eq.s32 	%p17, %r5, 0;
	@%p17 bra 	$L__BB0_14;
	setp.eq.s32 	%p18, %r5, 1;
	@%p18 bra 	$L__BB0_12;
	add.s32 	%r105, %r123, %r2;
	mul.wide.u32 	%rd88, %r105, 4;
	add.s64 	%rd89, %rd2, %rd88;
	ld.global.f32 	%f52, [%rd89];
	mad.lo.s32 	%r106, %r123, %r59, %r112;
	mul.wide.u32 	%rd90, %r106, 4;
	add.s64 	%rd91, %rd1, %rd90;
	ld.global.f32 	%f53, [%rd91];
	fma.rn.f32 	%f54, %f52, %f53, %f66;
	add.s32 	%r107, %r105, 1;
	mul.wide.u32 	%rd92, %r107, 4;
	add.s64 	%rd93, %rd2, %rd92;
	ld.global.f32 	%f55, [%rd93];
	add.s32 	%r108, %r106, %r59;
	mul.wide.u32 	%rd94, %r108, 4;
	add.s64 	%rd95, %rd1, %rd94;
	ld.global.f32 	%f56, [%rd95];
	fma.rn.f32 	%f66, %f55, %f56, %f54;
	add.s32 	%r123, %r123, 2;
$L__BB0_12:
	setp.eq.s32 	%p19, %r7, 0;
	@%p19 bra 	$L__BB0_14;
	add.s32 	%r109, %r123, %r2;
	mul.wide.u32 	%rd96, %r109, 4;
	add.s64 	%rd97, %rd2, %rd96;
	ld.global.f32 	%f57, [%rd97];
	mad.lo.s32 	%r110, %r123, %r59, %r112;
	mul.wide.u32 	%rd98, %r110, 4;
	add.s64 	%rd99, %rd1, %rd98;
	ld.global.f32 	%f58, [%rd99];
	fma.rn.f32 	%f66, %f57, %f58, %f66;
$L__BB0_14:
	add.s32 	%r111, %r112, %r3;
	mul.wide.u32 	%rd100, %r111, 4;
	add.s64 	%rd101, %rd3, %rd100;
	st.global.f32 	[%rd101], %f66;
	add.s32 	%r112, %r112, 1;
	setp.eq.s32 	%p20, %r112, %r59;
	@%p20 bra 	$L__BB0_26;
	bra.uni 	$L__BB0_3;
$L__BB0_15:
	and.b32  	%r48, %r59, 7;
	setp.lt.u32 	%p5, %r59, 8;
	mov.b32 	%r127, 0;
	@%p5 bra 	$L__BB0_18;
	and.b32  	%r127, %r59, 2147483640;
	mov.b32 	%r125, 0;
$L__BB0_17:
	.pragma "nounroll";
	add.s32 	%r66, %r125, %r3;
	mul.wide.u32 	%rd10, %r66, 4;
	add.s64 	%rd11, %rd3, %rd10;
	mov.b32 	%r67, 0;
	st.global.u32 	[%rd11], %r67;
	add.s32 	%r68, %r66, 1;
	mul.wide.u32 	%rd12, %r68, 4;
	add.s64 	%rd13, %rd3, %rd12;
	st.global.u32 	[%rd13], %r67;
	add.s32 	%r69, %r66, 2;
	mul.wide.u32 	%rd14, %r69, 4;
	add.s64 	%rd15, %rd3, %rd14;
	st.global.u32 	[%rd15], %r67;
	add.s32 	%r70, %r66, 3;
	mul.wide.u32 	%rd16, %r70, 4;
	add.s64 	%rd17, %rd3, %rd16;
	st.global.u32 	[%rd17], %r67;
	add.s32 	%r71, %r66, 4;
	mul.wide.u32 	%rd18, %r71, 4;
	add.s64 	%rd19, %rd3, %rd18;
	st.global.u32 	[%rd19], %r67;
	add.s32 	%r72, %r66, 5;
	mul.wide.u32 	%rd20, %r72, 4;
	add.s64 	%rd21, %rd3, %rd20;
	st.global.u32 	[%rd21], %r67;
	add.s32 	%r73, %r66, 6;
	mul.wide.u32 	%rd22, %r73, 4;
	add.s64 	%rd23, %rd3, %rd22;
	st.global.u32 	[%rd23], %r67;
	add.s32 	%r74, %r66, 7;
	mul.wide.u32 	%rd24, %r74, 4;
	add.s64 	%rd25, %rd3, %rd24;
	st.global.u32 	[%rd25], %r67;
	add.s32 	%r125, %r125, 8;
	setp.ne.s32 	%p6, %r125, %r127;
	@%p6 bra 	$L__BB0_17;
$L__BB0_18:
	setp.eq.s32 	%p7, %r48, 0;
	@%p7 bra 	$L__BB0_26;
	and.b32  	%r53, %r59, 3;
	setp.lt.u32 	%p8, %r48, 4;
	@%p8 bra 	$L__BB0_21;
	add.s32 	%r75, %r127, %r3;
	mul.wide.u32 	%rd26, %r75, 4;
	add.s64 	%rd27, %rd3, %rd26;
	mov.b32 	%r76, 0;
	st.global.u32 	[%rd27], %r76;
	add.s32 	%r77, %r75, 1;
	mul.wide.u32 	%rd28, %r77, 4;
	add.s64 	%rd29, %rd3, %rd28;
	st.global.u32 	[%rd29], %r76;
	add.s32 	%r78, %r75, 2;
	mul.wide.u32 	%rd30, %r78, 4;
	add.s64 	%rd31, %rd3, %rd30;
	st.global.u32 	[%rd31], %r76;
	add.s32 	%r79, %r75, 3;
	mul.wide.u32 	%rd32, %r79, 4;
	add.s64 	%rd33, %rd3, %rd32;
	st.global.u32 	[%rd33], %r76;
	add.s32 	%r127, %r127, 4;
$L__BB0_21:
	setp.eq.s32 	%p9, %r53, 0;
	@%p9 bra 	$L__BB0_26;
	setp.eq.s32 	%p10, %r53, 1;
	@%p10 bra 	$L__BB0_24;
	add.s32 	%r80, %r127, %r3;
	mul.wide.u32 	%rd34, %r80, 4;
	add.s64 	%rd35, %rd3, %rd34;
	mov.b32 	%r81, 0;
	st.global.u32 	[%rd35], %r81;
	add.s32 	%r82, %r80, 1;
	mul.wide.u32 	%rd36, %r82, 4;
	add.s64 	%rd37, %rd3, %rd36;
	st.global.u32 	[%rd37], %r81;
	add.s32 	%r127, %r127, 2;
$L__BB0_24:
	and.b32  	%r83, %r59, 1;
	setp.eq.b32 	%p11, %r83, 1;
	not.pred 	%p12, %p11;
	@%p12 bra 	$L__BB0_26;
	add.s32 	%r84, %r127, %r3;
	mul.wide.u32 	%rd38, %r84, 4;
	add.s64 	%rd39, %rd3, %rd38;
	mov.b32 	%r85, 0;
	st.global.u32 	[%rd39], %r85;
$L__BB0_26:
	ret;

}


// ===== COMPILED SASS (sm_100) =====

	.target	sm_100

	.elftype	@"ET_EXEC"


//--------------------- .note.nv.tkinfo           --------------------------
	.section	.note.nv.tkinfo,"",@"SHT_NOTE"
	.sectionflags	@"SHF_NOTE_NV_TKINFO"
	.tkinfo
        /*0018*/ 	.word	0x00000002
        /*0030*/ 	.string	""
        /*0030*/ 	.string	"ptxas"
        /*0030*/ 	.string	"Cuda compilation tools, release 13.0, V13.0.88"
        /*0030*/ 	.string	"Build cuda_13.0.r13.0/compiler.36424714_0"
        /*0030*/ 	.string	"-arch sm_100 -m 64 "



//--------------------- .note.nv.cuinfo           --------------------------
	.section	.note.nv.cuinfo,"",@"SHT_NOTE"
	.sectionflags	@"SHF_NOTE_NV_CUINFO"
        /*0018*/ 	.short	0x0002
        /*001a*/ 	.short	0x0064
        /*001c*/ 	.short	0x0082
	.zero		2


//--------------------- .nv.info                  --------------------------
	.section	.nv.info,"",@"SHT_CUDA_INFO"
	.align	4


	//----- nvinfo : EIATTR_REGCOUNT
	.align		4
        /*0000*/ 	.byte	0x04, 0x2f
        /*0002*/ 	.short	(.L_1 - .L_0)
	.align		4
.L_0:
        /*0004*/ 	.word	index@(_ZN42_GLOBAL__N__1821b64c_4_k_cu_256d2b2b_6765812gemm_split_mEPKfS1_iiijPf)
        /*0008*/ 	.word	0x00000020


	//----- nvinfo : EIATTR_FRAME_SIZE
	.align		4
.L_1:
        /*000c*/ 	.byte	0x04, 0x11
        /*000e*/ 	.short	(.L_3 - .L_2)
	.align		4
.L_2:
        /*0010*/ 	.word	index@(_ZN42_GLOBAL__N__1821b64c_4_k_cu_256d2b2b_6765812gemm_split_mEPKfS1_iiijPf)
        /*0014*/ 	.word	0x00000000


	//----- nvinfo : EIATTR_MIN_STACK_SIZE
	.align		4
.L_3:
        /*0018*/ 	.byte	0x04, 0x12
        /*001a*/ 	.short	(.L_5 - .L_4)
	.align		4
.L_4:
        /*001c*/ 	.word	index@(_ZN42_GLOBAL__N__1821b64c_4_k_cu_256d2b2b_6765812gemm_split_mEPKfS1_iiijPf)
        /*0020*/ 	.word	0x00000000
.L_5:


//--------------------- .nv.compat                --------------------------
	.section	.nv.compat,"",@"SHT_CUDA_COMPAT_INFO"
	.align	4
        /*0000*/ 	.byte	0x02, 0x09, 0x00, 0x00, 0x02, 0x02, 0x01, 0x00, 0x02, 0x05, 0x05, 0x00, 0x03, 0x07, 0x01, 0x01
        /*0010*/ 	.byte	0x02, 0x03, 0x00, 0x00, 0x02, 0x06, 0x01, 0x00, 0x04, 0x0b, 0x08, 0x00, 0x09, 0x00, 0x00, 0x00
        /*0020*/ 	.byte	0x00, 0x00, 0x00, 0x00


//--------------------- .nv.info._ZN42_GLOBAL__N__1821b64c_4_k_cu_256d2b2b_6765812gemm_split_mEPKfS1_iiijPf --------------------------
	.section	.nv.info._ZN42_GLOBAL__N__1821b64c_4_k_cu_256d2b2b_6765812gemm_split_mEPKfS1_iiijPf,"",@"SHT_CUDA_INFO"
	.sectionflags	@""
	.align	4


	//----- nvinfo : EIATTR_CUDA_API_VERSION
	.align		4
        /*0000*/ 	.byte	0x04, 0x37
        /*0002*/ 	.short	(.L_7 - .L_6)
.L_6:
        /*0004*/ 	.word	0x00000082


	//----- nvinfo : EIATTR_KPARAM_INFO
	.align		4
.L_7:
        /*0008*/ 	.byte	0x04, 0x17
        /*000a*/ 	.short	(.L_9 - .L_8)
.L_8:
        /*000c*/ 	.word	0x00000000
        /*0010*/ 	.short	0x0006
        /*0012*/ 	.short	0x0020
        /*0014*/ 	.byte	0x00, 0xf5, 0x21, 0x00


	//----- nvinfo : EIATTR_KPARAM_INFO
	.align		4
.L_9:
        /*0018*/ 	.byte	0x04, 0x17
        /*001a*/ 	.short	(.L_11 - .L_10)
.L_10:
        /*001c*/ 	.word	0x00000000
        /*0020*/ 	.short	0x0005
        /*0022*/ 	.short	0x001c
        /*0024*/ 	.byte	0x00, 0xf0, 0x11, 0x00


	//----- nvinfo : EIATTR_KPARAM_INFO
	.align		4
.L_11:
        /*0028*/ 	.byte	0x04, 0x17
        /*002a*/ 	.short	(.L_13 - .L_12)
.L_12:
        /*002c*/ 	.word	0x00000000
        /*0030*/ 	.short	0x0004
        /*0032*/ 	.short	0x0018
        /*0034*/ 	.byte	0x00, 0xf0, 0x11, 0x00


	//----- nvinfo : EIATTR_KPARAM_INFO
	.align		4
.L_13:
        /*0038*/ 	.byte	0x04, 0x17
        /*003a*/ 	.short	(.L_15 - .L_14)
.L_14:
        /*003c*/ 	.word	0x00000000
        /*0040*/ 	.short	0x0003
        /*0042*/ 	.short	0x0014
        /*0044*/ 	.byte	0x00, 0xf0, 0x11, 0x00


	//----- nvinfo : EIATTR_KPARAM_INFO
	.align		4
.L_15:
        /*0048*/ 	.byte	0x04, 0x17
        /*004a*/ 	.short	(.L_17 - .L_16)
.L_16:
        /*004c*/ 	.word	0x00000000
        /*0050*/ 	.short	0x0002
        /*0052*/ 	.short	0x0010
        /*0054*/ 	.byte	0x00, 0xf0, 0x11, 0x00


	//----- nvinfo : EIATTR_KPARAM_INFO
	.align		4
.L_17:
        /*0058*/ 	.byte	0x04, 0x17
        /*005a*/ 	.short	(.L_19 - .L_18)
.L_18:
        /*005c*/ 	.word	0x00000000
        /*0060*/ 	.short	0x0001
        /*0062*/ 	.short	0x0008
        /*0064*/ 	.byte	0x00, 0xf5, 0x21, 0x00


	//----- nvinfo : EIATTR_KPARAM_INFO
	.align		4
.L_19:
        /*0068*/ 	.byte	0x04, 0x17
        /*006a*/ 	.short	(.L_21 - .L_20)
.L_20:
        /*006c*/ 	.word	0x00000000
        /*0070*/ 	.short	0x0000
        /*0072*/ 	.short	0x0000
        /*0074*/ 	.byte	0x00, 0xf5, 0x21, 0x00


	//----- nvinfo : EIATTR_SPARSE_MMA_MASK
	.align		4
.L_21:
        /*0078*/ 	.byte	0x03, 0x50
        /*007a*/ 	.short	0x0000


	//----- nvinfo : EIATTR_MAXREG_COUNT
	.align		4
        /*007c*/ 	.byte	0x03, 0x1b
        /*007e*/ 	.short	0x00ff


	//----- nvinfo : EIATTR_MERCURY_ISA_VERSION
	.align		4
        /*0080*/ 	.byte	0x03, 0x5f
        /*0082*/ 	.short	0x0101


	//----- nvinfo : EIATTR_VRC_CTA_INIT_COUNT
	.align		4
        /*0084*/ 	.byte	0x02, 0x4a
	.zero		1
	.zero		1


	//----- nvinfo : EIATTR_EXIT_INSTR_OFFSETS
	.align		4
        /*0088*/ 	.byte	0x04, 0x1c
        /*008a*/ 	.short	(.L_23 - .L_22)


	//   ....[0]....
.L_22:
        /*008c*/ 	.word	0x00000080


	//   ....[1]....
        /*0090*/ 	.word	0x00000ad0


	//   ....[2]....
        /*0094*/ 	.word	0x00000d20


	//   ....[3]....
        /*0098*/ 	.word	0x00000e50


	//   ....[4]....
        /*009c*/ 	.word	0x00000f20


	//   ....[5]....
        /*00a0*/ 	.word	0x00000f70


	//----- nvinfo : EIATTR_CBANK_PARAM_SIZE
	.align		4
.L_23:
        /*00a4*/ 	.byte	0x03, 0x19
        /*00a6*/ 	.short	0x0028


	//----- nvinfo : EIATTR_PARAM_CBANK
	.align		4
        /*00a8*/ 	.byte	0x04, 0x0a
        /*00aa*/ 	.short	(.L_25 - .L_24)
	.align		4
.L_24:
        /*00ac*/ 	.word	index@(.nv.constant0._ZN42_GLOBAL__N__1821b64c_4_k_cu_256d2b2b_6765812gemm_split_mEPKfS1_iiijPf)
        /*00b0*/ 	.short	0x0380
        /*00b2*/ 	.short	0x0028


	//----- nvinfo : EIATTR_SW_WAR
	.align		4
.L_25:
        /*00b4*/ 	.byte	0x04, 0x36
        /*00b6*/ 	.short	(.L_27 - .L_26)
.L_26:
        /*00b8*/ 	.word	0x00000008
.L_27:


//--------------------- .nv.callgraph             --------------------------
	.section	.nv.callgraph,"",@"SHT_CUDA_CALLGRAPH"
	.align	4
	.sectionentsize	8
	.align		4
        /*0000*/ 	.word	0x00000000
	.align		4
        /*0004*/ 	.word	0xffffffff
	.align		4
        /*0008*/ 	.word	0x00000000
	.align		4
        /*000c*/ 	.word	0xfffffffe
	.align		4
        /*0010*/ 	.word	0x00000000
	.align		4
        /*0014*/ 	.word	0xfffffffd
	.align		4
        /*0018*/ 	.word	0x00000000
	.align		4
        /*001c*/ 	.word	0xfffffffc


//--------------------- .text._ZN42_GLOBAL__N__1821b64c_4_k_cu_256d2b2b_6765812gemm_split_mEPKfS1_iiijPf --------------------------
	.section	.text._ZN42_GLOBAL__N__1821b64c_4_k_cu_256d2b2b_6765812gemm_split_mEPKfS1_iiijPf,"ax",@progbits
	.align	128
.text._ZN42_GLOBAL__N__1821b64c_4_k_cu_256d2b2b_6765812gemm_split_mEPKfS1_iiijPf:
        .type           _ZN42_GLOBAL__N__1821b64c_4_k_cu_256d2b2b_6765812gemm_split_mEPKfS1_iiijPf,@function
        .size           _ZN42_GLOBAL__N__1821b64c_4_k_cu_256d2b2b_6765812gemm_split_mEPKfS1_iiijPf,(.L_x_11 - _ZN42_GLOBAL__N__1821b64c_4_k_cu_256d2b2b_6765812gemm_split_mEPKfS1_iiijPf)
        .other          _ZN42_GLOBAL__N__1821b64c_4_k_cu_256d2b2b_6765812gemm_split_mEPKfS1_iiijPf,@"STO_CUDA_ENTRY STV_DEFAULT"
_ZN42_GLOBAL__N__1821b64c_4_k_cu_256d2b2b_6765812gemm_split_mEPKfS1_iiijPf:
[----:B------:R-:W-:Y:S01]  /*0000*/  LDC R1, c[0x0][0x37c] ;  /* 0x0000df00ff017b82 */ /* 0x000fe20000000800 */
[----:B------:R-:W0:Y:S07]  /*0010*/  S2R R0, SR_TID.X ;  /* 0x0000000000007919 */ /* 0x000e2e0000002100 */
[----:B------:R-:W0:Y:S01]  /*0020*/  S2UR UR4, SR_CTAID.X ;  /* 0x00000000000479c3 */ /* 0x000e220000002500 */
[----:B------:R-:W1:Y:S07]  /*0030*/  LDCU UR5, c[0x0][0x390] ;  /* 0x00007200ff0577ac */ /* 0x000e6e0008000800 */
[----:B------:R-:W0:Y:S02]  /*0040*/  LDC.64 R2, c[0x0][0x398] ;  /* 0x0000e600ff027b82 */ /* 0x000e240000000a00 */
[----:B0-----:R-:W-:Y:S01]  /*0050*/  IMAD R3, R3, UR4, R0 ;  /* 0x0000000403037c24 */ /* 0x001fe2000f8e0200 */
[----:B------:R-:W-:-:S04]  /*0060*/  ISETP.GE.AND P0, PT, R2, 0x1, PT ;  /* 0x000000010200780c */ /* 0x000fc80003f06270 */
[----:B-1----:R-:W-:-:S13]  /*0070*/  ISETP.GE.U32.OR P0, PT, R3, UR5, !P0 ;  /* 0x0000000503007c0c */ /* 0x002fda000c706470 */
[----:B------:R-:W-:Y:S05]  /*0080*/  @P0 EXIT ;  /* 0x000000000000094d */ /* 0x000fea0003800000 */
[----:B------:R-:W0:Y:S01]  /*0090*/  LDC R5, c[0x0][0x394] ;  /* 0x0000e500ff057b82 */ /* 0x000e220000000800 */
[----:B------:R-:W1:Y:S01]  /*00a0*/  LDCU.64 UR6, c[0x0][0x358] ;  /* 0x00006b00ff0677ac */ /* 0x000e620008000a00 */
[----:B0-----:R-:W-:-:S13]  /*00b0*/  ISETP.GE.AND P0, PT, R5, 0x1, PT ;  /* 0x000000010500780c */ /* 0x001fda0003f06270 */
[----:B-1----:R-:W-:Y:S05]  /*00c0*/  @!P0 BRA `(.L_x_0) ;  /* 0x0000000800888947 */ /* 0x002fea0003800000 */
[----:B------:R-:W-:Y:S01]  /*00d0*/  SHF.L.U32 R0, R2, 0x3, RZ ;  /* 0x0000000302007819 */ /* 0x000fe200000006ff */
[----:B------:R-:W-:Y:S01]  /*00e0*/  HFMA2 R6, -RZ, RZ, 0, 0 ;  /* 0x00000000ff067431 */ /* 0x000fe200000001ff */
[C---:B------:R-:W-:Y:S02]  /*00f0*/  LOP3.LUT R2, R5.reuse, 0x7ffffff8, RZ, 0xc0, !PT ;  /* 0x7ffffff805027812 */ /* 0x040fe400078ec0ff */
[C---:B------:R-:W-:Y:S02]  /*0100*/  LOP3.LUT R4, R5.reuse, 0x7, RZ, 0xc0, !PT ;  /* 0x0000000705047812 */ /* 0x040fe400078ec0ff */
[----:B------:R-:W-:Y:S02]  /*0110*/  LOP3.LUT R5, R5, 0x3, RZ, 0xc0, !PT ;  /* 0x0000000305057812 */ /* 0x000fe400078ec0ff */
[----:B------:R-:W-:-:S07]  /*0120*/  IADD3 R7, PT, PT, -R2, RZ, RZ ;  /* 0x000000ff02077210 */ /* 0x000fce0007ffe1ff */
.L_x_5:
[----:B0-----:R-:W0:Y:S01]  /*0130*/  LDC R8, c[0x0][0x394] ;  /* 0x0000e500ff087b82 */ /* 0x001e220000000800 */
[----:B------:R-:W-:Y:S02]  /*0140*/  MOV R26, RZ ;  /* 0x000000ff001a7202 */ /* 0x000fe40000000f00 */
[----:B------:R-:W-:Y:S02]  /*0150*/  MOV R9, RZ ;  /* 0x000000ff00097202 */ /* 0x000fe40000000f00 */
[----:B0-----:R-:W-:-:S13]  /*0160*/  ISETP.GE.U32.AND P0, PT, R8, 0x8, PT ;  /* 0x000000080800780c */ /* 0x001fda0003f06070 */
[----:B------:R-:W-:Y:S05]  /*0170*/  @!P0 BRA `(.L_x_1) ;  /* 0x0000000400248947 */ /* 0x000fea0003800000 */
[----:B------:R-:W0:Y:S01]  /*0180*/  LDC R15, c[0x0][0x398] ;  /* 0x0000e600ff0f7b82 */ /* 0x000e220000000800 */
[----:B------:R-:W-:Y:S01]  /*0190*/  IMAD R10, R3, R8, 0x3 ;  /* 0x00000003030a7424 */ /* 0x000fe200078e0208 */
[----:B------:R-:W-:Y:S02]  /*01a0*/  MOV R26, RZ ;  /* 0x000000ff001a7202 */ /* 0x000fe40000000f00 */
[----:B------:R-:W-:-:S04]  /*01b0*/  MOV R24, R7 ;  /* 0x0000000700187202 */ /* 0x000fc80000000f00 */
[----:B------:R-:W1:Y:S01]  /*01c0*/  LDC.64 R12, c[0x0][0x388] ;  /* 0x0000e200ff0c7b82 */ /* 0x000e620000000a00 */
[C---:B0-----:R-:W-:Y:S01]  /*01d0*/  IADD3 R11, PT, PT, R6.reuse, R15, RZ ;  /* 0x0000000f060b7210 */ /* 0x041fe20007ffe0ff */
[C-C-:B------:R-:W-:Y:S01]  /*01e0*/  IMAD R23, R15.reuse, 0x3, R6.reuse ;  /* 0x000000030f177824 */ /* 0x140fe200078e0206 */
[CC--:B------:R-:W-:Y:S01]  /*01f0*/  LEA R9, R15.reuse, R6.reuse, 0x1 ;  /* 0x000000060f097211 */ /* 0x0c0fe200078e08ff */
[C-C-:B------:R-:W-:Y:S01]  /*0200*/  IMAD R27, R15.reuse, 0x5, R6.reuse ;  /* 0x000000050f1b7824 */ /* 0x140fe200078e0206 */
[C---:B------:R-:W-:Y:S01]  /*0210*/  LEA R25, R15.reuse, R6, 0x2 ;  /* 0x000000060f197211 */ /* 0x040fe200078e10ff */
[C-C-:B------:R-:W-:Y:S02]  /*0220*/  IMAD R29, R15.reuse, 0x6, R6.reuse ;  /* 0x000000060f1d7824 */ /* 0x140fe400078e0206 */
[----:B------:R-:W-:Y:S02]  /*0230*/  IMAD R22, R15, 0x7, R6 ;  /* 0x000000070f167824 */ /* 0x000fe400078e0206 */
[----:B-1----:R-:W-:-:S07]  /*0240*/  IMAD.WIDE.U32 R14, R6, 0x4, R12 ;  /* 0x00000004060e7825 */ /* 0x002fce00078e000c */
.L_x_2:
[----:B------:R-:W0:Y:S01]  /*0250*/  LDC.64 R16, c[0x0][0x380] ;  /* 0x0000e000ff107b82 */ /* 0x000e220000000a00 */
[----:B------:R-:W-:Y:S01]  /*0260*/  IADD3 R21, PT, PT, R10, -0x3, RZ ;  /* 0xfffffffd0a157810 */ /* 0x000fe20007ffe0ff */
[----:B------:R-:W2:Y:S04]  /*0270*/  LDG.E R18, desc[UR6][R14.64] ;  /* 0x000000060e127981 */ /* 0x000ea8000c1e1900 */
[----:B0-----:R-:W-:-:S06]  /*0280*/  IMAD.WIDE.U32 R20, R21, 0x4, R16 ;  /* 0x0000000415147825 */ /* 0x001fcc00078e0010 */
[----:B------:R-:W2:Y:S01]  /*0290*/  LDG.E R21, desc[UR6][R20.64] ;  /* 0x0000000614157981 */ /* 0x000ea2000c1e1900 */
[----:B------:R-:W-:Y:S01]  /*02a0*/  IADD3 R19, PT, PT, R10, -0x2, RZ ;  /* 0xfffffffe0a137810 */ /* 0x000fe20007ffe0ff */
[----:B--2---:R-:W-:-:S04]  /*02b0*/  FFMA R26, R21, R18, R26 ;  /* 0x00000012151a7223 */ /* 0x004fc8000000001a */
[----:B------:R-:W-:-:S05]  /*02c0*/  IMAD.WIDE.U32 R18, R19, 0x4, R16 ;  /* 0x0000000413127825 */ /* 0x000fca00078e0010 */
[----:B------:R0:W2:Y:S02]  /*02d0*/  LDG.E R28, desc[UR6][R18.64] ;  /* 0x00000006121c7981 */ /* 0x0000a4000c1e1900 */
[----:B0-----:R-:W-:-:S06]  /*02e0*/  IMAD.WIDE.U32 R18, R11, 0x4, R12 ;  /* 0x000000040b127825 */ /* 0x001fcc00078e000c */
[----:B------:R-:W2:Y:S01]  /*02f0*/  LDG.E R19, desc[UR6][R18.64] ;  /* 0x0000000612137981 */ /* 0x000ea2000c1e1900 */
[----:B------:R-:W-:-:S06]  /*0300*/  IMAD.WIDE.U32 R20, R9, 0x4, R12 ;  /* 0x0000000409147825 */ /* 0x000fcc00078e000c */
[----:B------:R-:W3:Y:S01]  /*0310*/  LDG.E R21, desc[UR6][R20.64] ;  /* 0x0000000614157981 */ /* 0x000ee2000c1e1900 */
[----:B--2---:R-:W-:Y:S01]  /*0320*/  FFMA R26, R28, R19, R26 ;  /* 0x000000131c1a7223 */ /* 0x004fe2000000001a */
[----:B------:R-:W-:-:S05]  /*0330*/  IADD3 R28, PT, PT, R10, -0x1, RZ ;  /* 0xffffffff0a1c7810 */ /* 0x000fca0007ffe0ff */
[----:B------:R-:W-:-:S05]  /*0340*/  IMAD.WIDE.U32 R18, R28, 0x4, R16 ;  /* 0x000000041c127825 */ /* 0x000fca00078e0010 */
[----:B------:R0:W3:Y:S02]  /*0350*/  LDG.E R28, desc[UR6][R18.64] ;  /* 0x00000006121c7981 */ /* 0x0000e4000c1e1900 */
[----:B0-----:R-:W-:-:S04]  /*0360*/  IMAD.WIDE.U32 R18, R10, 0x4, R16 ;  /* 0x000000040a127825 */ /* 0x001fc800078e0010 */
[----:B---3--:R-:W-:Y:S01]  /*0370*/  FFMA R26, R28, R21, R26 ;  /* 0x000000151c1a7223 */ /* 0x008fe2000000001a */
[----:B------:R-:W-:Y:S01]  /*0380*/  IMAD.WIDE.U32 R20, R23, 0x4, R12 ;  /* 0x0000000417147825 */ /* 0x000fe200078e000c */
[----:B------:R-:W2:Y:S05]  /*0390*/  LDG.E R28, desc[UR6][R18.64] ;  /* 0x00000006121c7981 */ /* 0x000eaa000c1e1900 */
[----:B------:R-:W2:Y:S02]  /*03a0*/  LDG.E R21, desc[UR6][R20.64] ;  /* 0x0000000614157981 */ /* 0x000ea4000c1e1900 */
[----:B--2---:R-:W-:Y:S01]  /*03b0*/  FFMA R26, R28, R21, R26 ;  /* 0x000000151c1a7223 */ /* 0x004fe2000000001a */
[----:B------:R-:W-:-:S05]  /*03c0*/  IADD3 R28, PT, PT, R10, 0x1, RZ ;  /* 0x000000010a1c7810 */ /* 0x000fca0007ffe0ff */
[----:B------:R-:W-:-:S05]  /*03d0*/  IMAD.WIDE.U32 R18, R28, 0x4, R16 ;  /* 0x000000041c127825 */ /* 0x000fca00078e0010 */
[----:B------:R0:W2:Y:S02]  /*03e0*/  LDG.E R28, desc[UR6][R18.64] ;  /* 0x00000006121c7981 */ /* 0x0000a4000c1e1900 */
[----:B0-----:R-:W-:-:S05]  /*03f0*/  IMAD.WIDE.U32 R18, R25, 0x4, R12 ;  /* 0x0000000419127825 */ /* 0x001fca00078e000c */
[----:B------:R-:W2:Y:S02]  /*0400*/  LDG.E R21, desc[UR6][R18.64] ;  /* 0x0000000612157981 */ /* 0x000ea4000c1e1900 */
[----:B--2---:R-:W-:Y:S01]  /*0410*/  FFMA R26, R28, R21, R26 ;  /* 0x000000151c1a7223 */ /* 0x004fe2000000001a */
[----:B------:R-:W-:-:S05]  /*0420*/  IADD3 R28, PT, PT, R10, 0x2, RZ ;  /* 0x000000020a1c7810 */ /* 0x000fca0007ffe0ff */
[----:B------:R-:W-:-:S05]  /*0430*/  IMAD.WIDE.U32 R20, R28, 0x4, R16 ;  /* 0x000000041c147825 */ /* 0x000fca00078e0010 */
[----:B------:R0:W2:Y:S02]  /*0440*/  LDG.E R28, desc[UR6][R20.64] ;  /* 0x00000006141c7981 */ /* 0x0000a4000c1e1900 */
[----:B0-----:R-:W-:-:S06]  /*0450*/  IMAD.WIDE.U32 R20, R27, 0x4, R12 ;  /* 0x000000041b147825 */ /* 0x001fcc00078e000c */
[----:B------:R-:W2:Y:S02]  /*0460*/  LDG.E R21, desc[UR6][R20.64] ;  /* 0x0000000614157981 */ /* 0x000ea4000c1e1900 */
[----:B--2---:R-:W-:Y:S01]  /*0470*/  FFMA R26, R28, R21, R26 ;  /* 0x000000151c1a7223 */ /* 0x004fe2000000001a */
[----:B------:R-:W-:-:S05]  /*0480*/  IADD3 R28, PT, PT, R10, 0x3, RZ ;  /* 0x000000030a1c7810 */ /* 0x000fca0007ffe0ff */
[----:B------:R-:W-:-:S05]  /*0490*/  IMAD.WIDE.U32 R18, R28, 0x4, R16 ;  /* 0x000000041c127825 */ /* 0x000fca00078e0010 */
[----:B------:R0:W2:Y:S02]  /*04a0*/  LDG.E R28, desc[UR6][R18.64] ;  /* 0x00000006121c7981 */ /* 0x0000a4000c1e1900 */
[----:B0-----:R-:W-:-:S06]  /*04b0*/  IMAD.WIDE.U32 R18, R29, 0x4, R12 ;  /* 0x000000041d127825 */ /* 0x001fcc00078e000c */
[----:B------:R-:W2:Y:S01]  /*04c0*/  LDG.E R19, desc[UR6][R18.64] ;  /* 0x0000000612137981 */ /* 0x000ea2000c1e1900 */
[----:B------:R-:W-:-:S06]  /*04d0*/  IMAD.WIDE.U32 R20, R22, 0x4, R12 ;  /* 0x0000000416147825 */ /* 0x000fcc00078e000c */
[----:B------:R-:W3:Y:S01]  /*04e0*/  LDG.E R20, desc[UR6][R20.64] ;  /* 0x0000000614147981 */ /* 0x000ee2000c1e1900 */
[----:B--2---:R-:W-:Y:S01]  /*04f0*/  FFMA R26, R28, R19, R26 ;  /* 0x000000131c1a7223 */ /* 0x004fe2000000001a */
[----:B------:R-:W-:-:S05]  /*0500*/  IADD3 R28, PT, PT, R10, 0x4, RZ ;  /* 0x000000040a1c7810 */ /* 0x000fca0007ffe0ff */
[----:B------:R-:W-:-:S06]  /*0510*/  IMAD.WIDE.U32 R16, R28, 0x4, R16 ;  /* 0x000000041c107825 */ /* 0x000fcc00078e0010 */
[----:B------:R-:W3:Y:S01]  /*0520*/  LDG.E R17, desc[UR6][R16.64] ;  /* 0x0000000610117981 */ /* 0x000ee2000c1e1900 */
[----:B------:R-:W-:-:S04]  /*0530*/  IADD3 R24, PT, PT, R24, 0x8, RZ ;  /* 0x0000000818187810 */ /* 0x000fc80007ffe0ff */
[----:B------:R-:W-:Y:S01]  /*0540*/  ISETP.NE.AND P0, PT, R24, RZ, PT ;  /* 0x000000ff1800720c */ /* 0x000fe20003f05270 */
[C---:B------:R-:W-:Y:S01]  /*0550*/  IMAD.WIDE.U32 R14, R0.reuse, 0x4, R14 ;  /* 0x00000004000e7825 */ /* 0x040fe200078e000e */
[C---:B------:R-:W-:Y:S02]  /*0560*/  IADD3 R11, PT, PT, R0.reuse, R11, RZ ;  /* 0x0000000b000b7210 */ /* 0x040fe40007ffe0ff */
[C---:B------:R-:W-:Y:S02]  /*0570*/  IADD3 R9, PT, PT, R0.reuse, R9, RZ ;  /* 0x0000000900097210 */ /* 0x040fe40007ffe0ff */
[C---:B------:R-:W-:Y:S02]  /*0580*/  IADD3 R23, PT, PT, R0.reuse, R23, RZ ;  /* 0x0000001700177210 */ /* 0x040fe40007ffe0ff */
[C---:B------:R-:W-:Y:S02]  /*0590*/  IADD3 R25, PT, PT, R0.reuse, R25, RZ ;  /* 0x0000001900197210 */ /* 0x040fe40007ffe0ff */
[----:B------:R-:W-:-:S02]  /*05a0*/  IADD3 R27, PT, PT, R0, R27, RZ ;  /* 0x0000001b001b7210 */ /* 0x000fc40007ffe0ff */
[C---:B------:R-:W-:Y:S02]  /*05b0*/  IADD3 R29, PT, PT, R0.reuse, R29, RZ ;  /* 0x0000001d001d7210 */ /* 0x040fe40007ffe0ff */
[----:B------:R-:W-:Y:S02]  /*05c0*/  IADD3 R22, PT, PT, R0, R22, RZ ;  /* 0x0000001600167210 */ /* 0x000fe40007ffe0ff */
[----:B------:R-:W-:Y:S01]  /*05d0*/  IADD3 R10, PT, PT, R10, 0x8, RZ ;  /* 0x000000080a0a7810 */ /* 0x000fe20007ffe0ff */
[----:B---3--:R-:W-:Y:S01]  /*05e0*/  FFMA R26, R17, R20, R26 ;  /* 0x00000014111a7223 */ /* 0x008fe2000000001a */
[----:B------:R-:W-:Y:S06]  /*05f0*/  @P0 BRA `(.L_x_2) ;  /* 0xfffffffc00140947 */ /* 0x000fec000383ffff */
[----:B------:R-:W-:-:S07]  /*0600*/  MOV R9, R2 ;  /* 0x0000000200097202 */ /* 0x000fce0000000f00 */
.L_x_1:
[----:B------:R-:W-:-:S13]  /*0610*/  ISETP.NE.AND P0, PT, R4, RZ, PT ;  /* 0x000000ff0400720c */ /* 0x000fda0003f05270 */
[----:B------:R-:W-:Y:S05]  /*0620*/  @!P0 BRA `(.L_x_3) ;  /* 0x00000004000c8947 */ /* 0x000fea0003800000 */
[----:B------:R-:W-:Y:S02]  /*0630*/  IADD3 R10, PT, PT, R4, -0x1, RZ ;  /* 0xffffffff040a7810 */ /* 0x000fe40007ffe0ff */
[----:B------:R-:W-:Y:S02]  /*0640*/  ISETP.NE.AND P1, PT, R5, RZ, PT ;  /* 0x000000ff0500720c */ /* 0x000fe40003f25270 */
[----:B------:R-:W-:-:S13]  /*0650*/  ISETP.GE.U32.AND P0, PT, R10, 0x3, PT ;  /* 0x000000030a00780c */ /* 0x000fda0003f06070 */
[----:B------:R-:W-:Y:S05]  /*0660*/  @!P0 BRA `(.L_x_4) ;  /* 0x0000000000808947 */ /* 0x000fea0003800000 */
[----:B------:R-:W0:Y:S01]  /*0670*/  LDC R16, c[0x0][0x398] ;  /* 0x0000e600ff107b82 */ /* 0x000e220000000800 */
[----:B------:R-:W-:-:S05]  /*0680*/  IMAD R15, R3, R8, R9 ;  /* 0x00000008030f7224 */ /* 0x000fca00078e0209 */
[C---:B------:R-:W-:Y:S02]  /*0690*/  IADD3 R21, PT, PT, R15.reuse, 0x1, RZ ;  /* 0x000000010f157810 */ /* 0x040fe40007ffe0ff */
[----:B------:R-:W1:Y:S08]  /*06a0*/  LDC.64 R10, c[0x0][0x388] ;  /* 0x0000e200ff0a7b82 */ /* 0x000e700000000a00 */
[----:B------:R-:W2:Y:S01]  /*06b0*/  LDC.64 R12, c[0x0][0x380] ;  /* 0x0000e000ff0c7b82 */ /* 0x000ea20000000a00 */
[----:B------:R-:W-:Y:S01]  /*06c0*/  IADD3 R27, PT, PT, R15, 0x2, RZ ;  /* 0x000000020f1b7810 */ /* 0x000fe20007ffe0ff */
[----:B0-----:R-:W-:Y:S01]  /*06d0*/  IMAD R17, R9, R16, R6 ;  /* 0x0000001009117224 */ /* 0x001fe200078e0206 */
[----:B------:R-:W-:-:S03]  /*06e0*/  IADD3 R28, PT, PT, R15, 0x3, RZ ;  /* 0x000000030f1c7810 */ /* 0x000fc60007ffe0ff */
[C---:B-1----:R-:W-:Y:S01]  /*06f0*/  IMAD.WIDE.U32 R22, R17.reuse, 0x4, R10 ;  /* 0x0000000411167825 */ /* 0x042fe200078e000a */
[----:B------:R-:W-:-:S04]  /*0700*/  IADD3 R17, PT, PT, R17, R16, RZ ;  /* 0x0000001011117210 */ /* 0x000fc80007ffe0ff */
[-C--:B------:R-:W-:Y:S01]  /*0710*/  IADD3 R29, PT, PT, R17, R16.reuse, RZ ;  /* 0x00000010111d7210 */ /* 0x080fe20007ffe0ff */
[--C-:B--2---:R-:W-:Y:S01]  /*0720*/  IMAD.WIDE.U32 R24, R15, 0x4, R12.reuse ;  /* 0x000000040f187825 */ /* 0x104fe200078e000c */
[----:B------:R-:W2:Y:S03]  /*0730*/  LDG.E R22, desc[UR6][R22.64] ;  /* 0x0000000616167981 */ /* 0x000ea6000c1e1900 */
[----:B------:R-:W-:Y:S02]  /*0740*/  IMAD.WIDE.U32 R20, R21, 0x4, R12 ;  /* 0x0000000415147825 */ /* 0x000fe400078e000c */
[----:B------:R-:W2:Y:S02]  /*0750*/  LDG.E R25, desc[UR6][R24.64] ;  /* 0x0000000618197981 */ /* 0x000ea4000c1e1900 */
[----:B------:R-:W-:Y:S02]  /*0760*/  IMAD.WIDE.U32 R18, R17, 0x4, R10 ;  /* 0x0000000411127825 */ /* 0x000fe400078e000a */
[----:B------:R-:W3:Y:S02]  /*0770*/  LDG.E R20, desc[UR6][R20.64] ;  /* 0x0000000614147981 */ /* 0x000ee4000c1e1900 */
[----:B------:R-:W-:Y:S01]  /*0780*/  IMAD.WIDE.U32 R14, R27, 0x4, R12 ;  /* 0x000000041b0e7825 */ /* 0x000fe200078e000c */
[C---:B------:R-:W-:Y:S01]  /*0790*/  IADD3 R27, PT, PT, R29.reuse, R16, RZ ;  /* 0x000000101d1b7210 */ /* 0x040fe20007ffe0ff */
[----:B------:R-:W3:Y:S02]  /*07a0*/  LDG.E R19, desc[UR6][R18.64] ;  /* 0x0000000612137981 */ /* 0x000ee4000c1e1900 */
[----:B------:R-:W-:-:S02]  /*07b0*/  IMAD.WIDE.U32 R16, R29, 0x4, R10 ;  /* 0x000000041d107825 */ /* 0x000fc400078e000a */
[----:B------:R-:W4:Y:S02]  /*07c0*/  LDG.E R15, desc[UR6][R14.64] ;  /* 0x000000060e0f7981 */ /* 0x000f24000c1e1900 */
[----:B------:R-:W-:Y:S02]  /*07d0*/  IMAD.WIDE.U32 R12, R28, 0x4, R12 ;  /* 0x000000041c0c7825 */ /* 0x000fe400078e000c */
[----:B------:R-:W4:Y:S02]  /*07e0*/  LDG.E R16, desc[UR6][R16.64] ;  /* 0x0000000610107981 */ /* 0x000f24000c1e1900 */
[----:B------:R-:W-:Y:S02]  /*07f0*/  IMAD.WIDE.U32 R10, R27, 0x4, R10 ;  /* 0x000000041b0a7825 */ /* 0x000fe400078e000a */
[----:B------:R-:W5:Y:S04]  /*0800*/  LDG.E R13, desc[UR6][R12.64] ;  /* 0x000000060c0d7981 */ /* 0x000f68000c1e1900 */
[----:B------:R-:W5:Y:S01]  /*0810*/  LDG.E R10, desc[UR6][R10.64] ;  /* 0x000000060a0a7981 */ /* 0x000f62000c1e1900 */
[----:B------:R-:W-:Y:S01]  /*0820*/  IADD3 R9, PT, PT, R9, 0x4, RZ ;  /* 0x0000000409097810 */ /* 0x000fe20007ffe0ff */
[----:B--2---:R-:W-:-:S04]  /*0830*/  FFMA R25, R25, R22, R26 ;  /* 0x0000001619197223 */ /* 0x004fc8000000001a */
[----:B---3--:R-:W-:-:S04]  /*0840*/  FFMA R20, R20, R19, R25 ;  /* 0x0000001314147223 */ /* 0x008fc80000000019 */
[----:B----4-:R-:W-:-:S04]  /*0850*/  FFMA R20, R15, R16, R20 ;  /* 0x000000100f147223 */ /* 0x010fc80000000014 */
[----:B-----5:R-:W-:-:S07]  /*0860*/  FFMA R26, R13, R10, R20 ;  /* 0x0000000a0d1a7223 */ /* 0x020fce0000000014 */
.L_x_4:
[----:B------:R-:W-:Y:S05]  /*0870*/  @!P1 BRA `(.L_x_3) ;  /* 0x0000000000789947 */ /* 0x000fea0003800000 */
[----:B------:R-:W-:Y:S01]  /*0880*/  ISETP.NE.AND P0, PT, R5, 0x1, PT ;  /* 0x000000010500780c */ /* 0x000fe20003f05270 */
[----:B------:R-:W0:Y:S01]  /*0890*/  LDC.64 R18, c[0x0][0x388] ;  /* 0x0000e200ff127b82 */ /* 0x000e220000000a00 */
[----:B------:R-:W-:-:S07]  /*08a0*/  LOP3.LUT P1, RZ, R8, 0x1, RZ, 0xc0, !PT ;  /* 0x0000000108ff7812 */ /* 0x000fce000782c0ff */
[----:B------:R-:W1:Y:S04]  /*08b0*/  LDC.64 R16, c[0x0][0x380] ;  /* 0x0000e000ff107b82 */ /* 0x000e680000000a00 */
[----:B------:R-:W-:-:S04]  /*08c0*/  @P0 IMAD R15, R3, R8, R9 ;  /* 0x00000008030f0224 */ /* 0x000fc800078e0209 */
[----:B------:R-:W2:Y:S08]  /*08d0*/  @P0 LDC R14, c[0x0][0x398] ;  /* 0x0000e600ff0e0b82 */ /* 0x000eb00000000800 */
[----:B------:R-:W3:Y:S08]  /*08e0*/  @P1 LDC R22, c[0x0][0x398] ;  /* 0x0000e600ff161b82 */ /* 0x000ef00000000800 */
[----:B------:R-:W4:Y:S08]  /*08f0*/  LDC.64 R12, c[0x0][0x380] ;  /* 0x0000e000ff0c7b82 */ /* 0x000f300000000a00 */
[----:B------:R-:W5:Y:S01]  /*0900*/  LDC.64 R10, c[0x0][0x388] ;  /* 0x0000e200ff0a7b82 */ /* 0x000f620000000a00 */
[C---:B--2---:R-:W-:Y:S01]  /*0910*/  @P0 IMAD R23, R9.reuse, R14, R6 ;  /* 0x0000000e09170224 */ /* 0x044fe200078e0206 */
[----:B------:R-:W-:-:S03]  /*0920*/  @P0 IADD3 R9, PT, PT, R9, 0x2, RZ ;  /* 0x0000000209090810 */ /* 0x000fc60007ffe0ff */
[C---:B0-----:R-:W-:Y:S01]  /*0930*/  @P0 IMAD.WIDE.U32 R20, R23.reuse, 0x4, R18 ;  /* 0x0000000417140825 */ /* 0x041fe200078e0012 */
[----:B------:R-:W-:Y:S02]  /*0940*/  @P0 IADD3 R25, PT, PT, R23, R14, RZ ;  /* 0x0000000e17190210 */ /* 0x000fe40007ffe0ff */
[C---:B------:R-:W-:Y:S01]  /*0950*/  @P0 IADD3 R23, PT, PT, R15.reuse, 0x1, RZ ;  /* 0x000000010f170810 */ /* 0x040fe20007ffe0ff */
[--C-:B-1----:R-:W-:Y:S02]  /*0960*/  @P0 IMAD.WIDE.U32 R14, R15, 0x4, R16.reuse ;  /* 0x000000040f0e0825 */ /* 0x102fe400078e0010 */
[----:B------:R-:W2:Y:S02]  /*0970*/  @P0 LDG.E R21, desc[UR6][R20.64] ;  /* 0x0000000614150981 */ /* 0x000ea4000c1e1900 */
[----:B------:R-:W-:Y:S02]  /*0980*/  @P0 IMAD.WIDE.U32 R16, R23, 0x4, R16 ;  /* 0x0000000417100825 */ /* 0x000fe400078e0010 */
[----:B------:R-:W2:Y:S02]  /*0990*/  @P0 LDG.E R15, desc[UR6][R14.64] ;  /* 0x000000060e0f0981 */ /* 0x000ea4000c1e1900 */
[----:B------:R-:W-:-:S02]  /*09a0*/  @P1 IMAD R23, R3, R8, R9 ;  /* 0x0000000803171224 */ /* 0x000fc400078e0209 */
[----:B------:R-:W-:Y:S01]  /*09b0*/  @P0 IMAD.WIDE.U32 R18, R25, 0x4, R18 ;  /* 0x0000000419120825 */ /* 0x000fe200078e0012 */
[----:B------:R-:W2:Y:S03]  /*09c0*/  @P0 LDG.E R16, desc[UR6][R16.64] ;  /* 0x0000000610100981 */ /* 0x000ea6000c1e1900 */
[----:B---3--:R-:W-:Y:S02]  /*09d0*/  @P1 IMAD R9, R9, R22, R6 ;  /* 0x0000001609091224 */ /* 0x008fe400078e0206 */
[----:B----4-:R-:W-:Y:S01]  /*09e0*/  @P1 IMAD.WIDE.U32 R12, R23, 0x4, R12 ;  /* 0x00000004170c1825 */ /* 0x010fe200078e000c */
[----:B------:R-:W3:Y:S03]  /*09f0*/  @P0 LDG.E R18, desc[UR6][R18.64] ;  /* 0x0000000612120981 */ /* 0x000ee6000c1e1900 */
[----:B-----5:R-:W-:-:S02]  /*0a00*/  @P1 IMAD.WIDE.U32 R10, R9, 0x4, R10 ;  /* 0x00000004090a1825 */ /* 0x020fc400078e000a */
[----:B------:R-:W4:Y:S04]  /*0a10*/  @P1 LDG.E R13, desc[UR6][R12.64] ;  /* 0x000000060c0d1981 */ /* 0x000f28000c1e1900 */
[----:B------:R-:W4:Y:S01]  /*0a20*/  @P1 LDG.E R10, desc[UR6][R10.64] ;  /* 0x000000060a0a1981 */ /* 0x000f22000c1e1900 */
[----:B--2---:R-:W-:-:S04]  /*0a30*/  @P0 FFMA R21, R15, R21, R26 ;  /* 0x000000150f150223 */ /* 0x004fc8000000001a */
[----:B---3--:R-:W-:-:S04]  /*0a40*/  @P0 FFMA R26, R16, R18, R21 ;  /* 0x00000012101a0223 */ /* 0x008fc80000000015 */
[----:B----4-:R-:W-:-:S07]  /*0a50*/  @P1 FFMA R26, R13, R10, R26 ;  /* 0x0000000a0d1a1223 */ /* 0x010fce000000001a */
.L_x_3:
[----:B------:R-:W0:Y:S01]  /*0a60*/  LDCU UR4, c[0x0][0x398] ;  /* 0x00007300ff0477ac */ /* 0x000e220008000800 */
[----:B------:R-:W1:Y:S01]  /*0a70*/  LDC.64 R8, c[0x0][0x3a0] ;  /* 0x0000e800ff087b82 */ /* 0x000e620000000a00 */
[----:B0-----:R-:W-:Y:S01]  /*0a80*/  IMAD R11, R3, UR4, R6 ;  /* 0x00000004030b7c24 */ /* 0x001fe2000f8e0206 */
[----:B------:R-:W-:-:S04]  /*0a90*/  IADD3 R6, PT, PT, R6, 0x1, RZ ;  /* 0x0000000106067810 */ /* 0x000fc80007ffe0ff */
[----:B------:R-:W-:Y:S01]  /*0aa0*/  ISETP.NE.AND P0, PT, R6, UR4, PT ;  /* 0x0000000406007c0c */ /* 0x000fe2000bf05270 */
[----:B-1----:R-:W-:-:S05]  /*0ab0*/  IMAD.WIDE.U32 R8, R11, 0x4, R8 ;  /* 0x000000040b087825 */ /* 0x002fca00078e0008 */
[----:B------:R0:W-:Y:S07]  /*0ac0*/  STG.E desc[UR6][R8.64], R26 ;  /* 0x0000001a08007986 */ /* 0x0001ee000c101906 */
[----:B------:R-:W-:Y:S05]  /*0ad0*/  @!P0 EXIT ;  /* 0x000000000000894d */ /* 0x000fea0003800000 */
[----:B------:R-:W-:Y:S05]  /*0ae0*/  BRA `(.L_x_5) ;  /* 0xfffffff400907947 */ /* 0x000fea000383ffff */
.L_x_0:
[C---:B------:R-:W-:Y:S01]  /*0af0*/  ISETP.GE.U32.AND P1, PT, R2.reuse, 0x8, PT ;  /* 0x000000080200780c */ /* 0x040fe20003f26070 */
[----:B------:R-:W-:Y:S01]  /*0b00*/  HFMA2 R0, -RZ, RZ, 0, 0 ;  /* 0x00000000ff007431 */ /* 0x000fe200000001ff */
[----:B------:R-:W-:-:S04]  /*0b10*/  LOP3.LUT R20, R2, 0x7, RZ, 0xc0, !PT ;  /* 0x0000000702147812 */ /* 0x000fc800078ec0ff */
[----:B------:R-:W-:-:S07]  /*0b20*/  ISETP.NE.AND P0, PT, R20, RZ, PT ;  /* 0x000000ff1400720c */ /* 0x000fce0003f05270 */
[----:B------:R-:W-:Y:S06]  /*0b30*/  @!P1 BRA `(.L_x_6) ;  /* 0x0000000000789947 */ /* 0x000fec0003800000 */
[----:B------:R-:W0:Y:S01]  /*0b40*/  LDC.64 R4, c[0x0][0x3a0] ;  /* 0x0000e800ff047b82 */ /* 0x000e220000000a00 */
[----:B------:R-:W-:Y:S01]  /*0b50*/  LOP3.LUT R0, R2, 0x7ffffff8, RZ, 0xc0, !PT ;  /* 0x7ffffff802007812 */ /* 0x000fe200078ec0ff */
[----:B------:R-:W-:-:S06]  /*0b60*/  UMOV UR4, URZ ;  /* 0x000000ff00047c82 */ /* 0x000fcc0008000000 */
.L_x_7:
[----:B-1----:R-:W-:Y:S01]  /*0b70*/  IMAD R13, R3, R2, UR4 ;  /* 0x00000004030d7e24 */ /* 0x002fe2000f8e0202 */
[----:B------:R-:W-:-:S03]  /*0b80*/  UIADD3 UR4, UPT, UPT, UR4, 0x8, URZ ;  /* 0x0000000804047890 */ /* 0x000fc6000fffe0ff */
[C-C-:B0-----:R-:W-:Y:S01]  /*0b90*/  IMAD.WIDE.U32 R6, R13.reuse, 0x4, R4.reuse ;  /* 0x000000040d067825 */ /* 0x141fe200078e0004 */
[C---:B------:R-:W-:Y:S02]  /*0ba0*/  IADD3 R9, PT, PT, R13.reuse, 0x1, RZ ;  /* 0x000000010d097810 */ /* 0x040fe40007ffe0ff */
[C---:B------:R-:W-:Y:S02]  /*0bb0*/  IADD3 R11, PT, PT, R13.reuse, 0x2, RZ ;  /* 0x000000020d0b7810 */ /* 0x040fe40007ffe0ff */
[----:B------:R-:W-:Y:S01]  /*0bc0*/  IADD3 R15, PT, PT, R13, 0x3, RZ ;  /* 0x000000030d0f7810 */ /* 0x000fe20007ffe0ff */
[--C-:B------:R-:W-:Y:S01]  /*0bd0*/  IMAD.WIDE.U32 R8, R9, 0x4, R4.reuse ;  /* 0x0000000409087825 */ /* 0x100fe200078e0004 */
[C---:B------:R-:W-:Y:S01]  /*0be0*/  IADD3 R17, PT, PT, R13.reuse, 0x4, RZ ;  /* 0x000000040d117810 */ /* 0x040fe20007ffe0ff */
[----:B------:R0:W-:Y:S01]  /*0bf0*/  STG.E desc[UR6][R6.64], RZ ;  /* 0x000000ff06007986 */ /* 0x0001e2000c101906 */
[----:B------:R-:W-:Y:S01]  /*0c00*/  IADD3 R19, PT, PT, R13, 0x5, RZ ;  /* 0x000000050d137810 */ /* 0x000fe20007ffe0ff */
[----:B------:R-:W-:Y:S01]  /*0c10*/  IMAD.WIDE.U32 R10, R11, 0x4, R4 ;  /* 0x000000040b0a7825 */ /* 0x000fe200078e0004 */
[----:B------:R-:W-:Y:S01]  /*0c20*/  ISETP.NE.AND P1, PT, R0, UR4, PT ;  /* 0x0000000400007c0c */ /* 0x000fe2000bf25270 */
[----:B------:R1:W-:Y:S01]  /*0c30*/  STG.E desc[UR6][R8.64], RZ ;  /* 0x000000ff08007986 */ /* 0x0003e2000c101906 */
[----:B------:R-:W-:-:S02]  /*0c40*/  IADD3 R21, PT, PT, R13, 0x6, RZ ;  /* 0x000000060d157810 */ /* 0x000fc40007ffe0ff */
[----:B------:R-:W-:Y:S01]  /*0c50*/  IADD3 R23, PT, PT, R13, 0x7, RZ ;  /* 0x000000070d177810 */ /* 0x000fe20007ffe0ff */
[--C-:B------:R-:W-:Y:S01]  /*0c60*/  IMAD.WIDE.U32 R12, R15, 0x4, R4.reuse ;  /* 0x000000040f0c7825 */ /* 0x100fe200078e0004 */
[----:B------:R1:W-:Y:S03]  /*0c70*/  STG.E desc[UR6][R10.64], RZ ;  /* 0x000000ff0a007986 */ /* 0x0003e6000c101906 */
[--C-:B------:R-:W-:Y:S01]  /*0c80*/  IMAD.WIDE.U32 R14, R17, 0x4, R4.reuse ;  /* 0x00000004110e7825 */ /* 0x100fe200078e0004 */
[----:B------:R1:W-:Y:S03]  /*0c90*/  STG.E desc[UR6][R12.64], RZ ;  /* 0x000000ff0c007986 */ /* 0x0003e6000c101906 */
[--C-:B------:R-:W-:Y:S01]  /*0ca0*/  IMAD.WIDE.U32 R16, R19, 0x4, R4.reuse ;  /* 0x0000000413107825 */ /* 0x100fe200078e0004 */
[----:B------:R1:W-:Y:S03]  /*0cb0*/  STG.E desc[UR6][R14.64], RZ ;  /* 0x000000ff0e007986 */ /* 0x0003e6000c101906 */
[--C-:B0-----:R-:W-:Y:S01]  /*0cc0*/  IMAD.WIDE.U32 R6, R21, 0x4, R4.reuse ;  /* 0x0000000415067825 */ /* 0x101fe200078e0004 */
[----:B------:R1:W-:Y:S03]  /*0cd0*/  STG.E desc[UR6][R16.64], RZ ;  /* 0x000000ff10007986 */ /* 0x0003e6000c101906 */
[----:B------:R-:W-:Y:S01]  /*0ce0*/  IMAD.WIDE.U32 R18, R23, 0x4, R4 ;  /* 0x0000000417127825 */ /* 0x000fe200078e0004 */
[----:B------:R1:W-:Y:S04]  /*0cf0*/  STG.E desc[UR6][R6.64], RZ ;  /* 0x000000ff06007986 */ /* 0x0003e8000c101906 */
[----:B------:R1:W-:Y:S01]  /*0d00*/  STG.E desc[UR6][R18.64], RZ ;  /* 0x000000ff12007986 */ /* 0x0003e2000c101906 */
[----:B------:R-:W-:Y:S05]  /*0d10*/  @P1 BRA `(.L_x_7) ;  /* 0xfffffffc00941947 */ /* 0x000fea000383ffff */
.L_x_6:
[----:B------:R-:W-:Y:S05]  /*0d20*/  @!P0 EXIT ;  /* 0x000000000000894d */ /* 0x000fea0003800000 */
[----:B------:R-:W-:Y:S02]  /*0d30*/  ISETP.GE.U32.AND P0, PT, R20, 0x4, PT ;  /* 0x000000041400780c */ /* 0x000fe40003f06070 */
[----:B-1----:R-:W-:-:S04]  /*0d40*/  LOP3.LUT R12, R2, 0x3, RZ, 0xc0, !PT ;  /* 0x00000003020c7812 */ /* 0x002fc800078ec0ff */
[----:B------:R-:W-:-:S07]  /*0d50*/  ISETP.NE.AND P1, PT, R12, RZ, PT ;  /* 0x000000ff0c00720c */ /* 0x000fce0003f25270 */
[----:B------:R-:W-:Y:S06]  /*0d60*/  @!P0 BRA `(.L_x_8) ;  /* 0x0000000000388947 */ /* 0x000fec0003800000 */
[----:B------:R-:W0:Y:S01]  /*0d70*/  LDC.64 R10, c[0x0][0x3a0] ;  /* 0x0000e800ff0a7b82 */ /* 0x000e220000000a00 */
[----:B------:R-:W-:Y:S01]  /*0d80*/  IMAD R5, R3, R2, R0 ;  /* 0x0000000203057224 */ /* 0x000fe200078e0200 */
[----:B------:R-:W-:-:S04]  /*0d90*/  IADD3 R0, PT, PT, R0, 0x4, RZ ;  /* 0x0000000400007810 */ /* 0x000fc80007ffe0ff */
[C---:B------:R-:W-:Y:S02]  /*0da0*/  IADD3 R7, PT, PT, R5.reuse, 0x1, RZ ;  /* 0x0000000105077810 */ /* 0x040fe40007ffe0ff */
[C---:B------:R-:W-:Y:S02]  /*0db0*/  IADD3 R9, PT, PT, R5.reuse, 0x2, RZ ;  /* 0x0000000205097810 */ /* 0x040fe40007ffe0ff */
[C---:B------:R-:W-:Y:S01]  /*0dc0*/  IADD3 R13, PT, PT, R5.reuse, 0x3, RZ ;  /* 0x00000003050d7810 */ /* 0x040fe20007ffe0ff */
[----:B0-----:R-:W-:-:S04]  /*0dd0*/  IMAD.WIDE.U32 R4, R5, 0x4, R10 ;  /* 0x0000000405047825 */ /* 0x001fc800078e000a */
[--C-:B------:R-:W-:Y:S01]  /*0de0*/  IMAD.WIDE.U32 R6, R7, 0x4, R10.reuse ;  /* 0x0000000407067825 */ /* 0x100fe200078e000a */
[----:B------:R0:W-:Y:S03]  /*0df0*/  STG.E desc[UR6][R4.64], RZ ;  /* 0x000000ff04007986 */ /* 0x0001e6000c101906 */
[--C-:B------:R-:W-:Y:S01]  /*0e00*/  IMAD.WIDE.U32 R8, R9, 0x4, R10.reuse ;  /* 0x0000000409087825 */ /* 0x100fe200078e000a */
[----:B------:R0:W-:Y:S03]  /*0e10*/  STG.E desc[UR6][R6.64], RZ ;  /* 0x000000ff06007986 */ /* 0x0001e6000c101906 */
[----:B------:R-:W-:Y:S01]  /*0e20*/  IMAD.WIDE.U32 R10, R13, 0x4, R10 ;  /* 0x000000040d0a7825 */ /* 0x000fe200078e000a */
[----:B------:R0:W-:Y:S04]  /*0e30*/  STG.E desc[UR6][R8.64], RZ ;  /* 0x000000ff08007986 */ /* 0x0001e8000c101906 */
[----:B------:R0:W-:Y:S02]  /*0e40*/  STG.E desc[UR6][R10.64], RZ ;  /* 0x000000ff0a007986 */ /* 0x0001e4000c101906 */
.L_x_8:
[----:B------:R-:W-:Y:S05]  /*0e50*/  @!P1 EXIT ;  /* 0x000000000000994d */ /* 0x000fea0003800000 */
[----:B------:R-:W-:Y:S02]  /*0e60*/  ISETP.NE.AND P0, PT, R12, 0x1, PT ;  /* 0x000000010c00780c */ /* 0x000fe40003f05270 */
[----:B0-----:R-:W-:-:S04]  /*0e70*/  LOP3.LUT R4, R2, 0x1, RZ, 0xc0, !PT ;  /* 0x0000000102047812 */ /* 0x001fc800078ec0ff */
[----:B------:R-:W-:-:S07]  /*0e80*/  ISETP.NE.U32.AND P1, PT, R4, 0x1, PT ;  /* 0x000000010400780c */ /* 0x000fce0003f25070 */
[----:B------:R-:W-:Y:S06]  /*0e90*/  @!P0 BRA `(.L_x_9) ;  /* 0x0000000000208947 */ /* 0x000fec0003800000 */
[----:B------:R-:W0:Y:S01]  /*0ea0*/  LDC.64 R4, c[0x0][0x3a0] ;  /* 0x0000e800ff047b82 */ /* 0x000e220000000a00 */
[----:B------:R-:W-:Y:S01]  /*0eb0*/  IMAD R7, R3, R2, R0 ;  /* 0x0000000203077224 */ /* 0x000fe200078e0200 */
[----:B------:R-:W-:-:S04]  /*0ec0*/  IADD3 R0, PT, PT, R0, 0x2, RZ ;  /* 0x0000000200007810 */ /* 0x000fc80007ffe0ff */
[C---:B------:R-:W-:Y:S01]  /*0ed0*/  IADD3 R9, PT, PT, R7.reuse, 0x1, RZ ;  /* 0x0000000107097810 */ /* 0x040fe20007ffe0ff */
[----:B0-----:R-:W-:-:S04]  /*0ee0*/  IMAD.WIDE.U32 R6, R7, 0x4, R4 ;  /* 0x0000000407067825 */ /* 0x001fc800078e0004 */
[----:B------:R-:W-:Y:S01]  /*0ef0*/  IMAD.WIDE.U32 R4, R9, 0x4, R4 ;  /* 0x0000000409047825 */ /* 0x000fe200078e0004 */
[----:B------:R0:W-:Y:S04]  /*0f00*/  STG.E desc[UR6][R6.64], RZ ;  /* 0x000000ff06007986 */ /* 0x0001e8000c101906 */
[----:B------:R0:W-:Y:S02]  /*0f10*/  STG.E desc[UR6][R4.64], RZ ;  /* 0x000000ff04007986 */ /* 0x0001e4000c101906 */
.L_x_9:
[----:B------:R-:W-:Y:S05]  /*0f20*/  @P1 EXIT ;  /* 0x000000000000194d */ /* 0x000fea0003800000 */
[----:B0-----:R-:W0:Y:S01]  /*0f30*/  LDC.64 R4, c[0x0][0x3a0] ;  /* 0x0000e800ff047b82 */ /* 0x001e220000000a00 */
[----:B------:R-:W-:-:S04]  /*0f40*/  IMAD R3, R3, R2, R0 ;  /* 0x0000000203037224 */ /* 0x000fc800078e0200 */
[----:B0-----:R-:W-:-:S05]  /*0f50*/  IMAD.WIDE.U32 R2, R3, 0x4, R4 ;  /* 0x0000000403027825 */ /* 0x001fca00078e0004 */
[----:B------:R-:W-:Y:S01]  /*0f60*/  STG.E desc[UR6][R2.64], RZ ;  /* 0x000000ff02007986 */ /* 0x000fe2000c101906 */
[----:B------:R-:W-:Y:S05]  /*0f70*/  EXIT ;  /* 0x000000000000794d */ /* 0x000fea0003800000 */
.L_x_10:
[----:B------:R-:W-:-:S00]  /*0f80*/  BRA `(.L_x_10) ;  /* 0xfffffffc00fc7947 */ /* 0x000fc0000383ffff */
[----:B------:R-:W-:-:S00]  /*0f90*/  NOP ;  /* 0x0000000000007918 */ /* 0x000fc00000000000 */
        /* <DEDUP_REMOVED lines=14> */
.L_x_11:


//--------------------- .nv.shared.reserved.0     --------------------------
	.section	.nv.shared.reserved.0,"aw",@nobits
	.weak		__nv_reservedSMEM_offset_0_alias
	.size		__nv_reservedSMEM_offset_0_alias, 0, 64
	.other		__nv_reservedSMEM_offset_0_alias,@"STO_CUDA_RESERVED_SHARED STV_DEFAULT"
__nv_reservedSMEM_offset_0_alias:
	.zero		0
	.zero		64


//--------------------- .nv.constant0._ZN42_GLOBAL__N__1821b64c_4_k_cu_256d2b2b_6765812gemm_split_mEPKfS1_iiijPf --------------------------
	.section	.nv.constant0._ZN42_GLOBAL__N__1821b64c_4_k_cu_256d2b2b_6765812gemm_split_mEPKfS1_iiijPf,"a",@progbits
	.sectionflags	@""
	.align	4
.nv.constant0._ZN42_GLOBAL__N__1821b64c_4_k_cu_256d2b2b_6765812gemm_split_mEPKfS1_iiijPf:
	.zero		936


//--------------------- SYMBOLS --------------------------

	.type		.nv.reservedSmem.offset0,@object
	.size		.nv.reservedSmem.offset0,0x4
